	.headerflags	@"EF_CUDA_TEXMODE_UNIFIED EF_CUDA_64BIT_ADDRESS EF_CUDA_ACCELERATORS EF_CUDA_SM90 EF_CUDA_VIRTUAL_SM(EF_CUDA_SM90)"
	.elftype	@"ET_EXEC"


//--------------------- .nv.info                  --------------------------
	.section	.nv.info,"",@"SHT_CUDA_INFO"
	.align	4


	//----- nvinfo : EIATTR_REGCOUNT
	.align		4
        /*0000*/ 	.byte	0x04, 0x2f
        /*0002*/ 	.short	(.L_3 - .L_2)
	.align		4
.L_2:
        /*0004*/ 	.word	index@(triton_poi_fused__native_batch_norm_legit_no_training__prelu_kernel_add_15)
        /*0008*/ 	.word	0x00000016


	//----- nvinfo : EIATTR_MIN_STACK_SIZE
	.align		4
.L_3:
        /*000c*/ 	.byte	0x04, 0x12
        /*000e*/ 	.short	(.L_5 - .L_4)
	.align		4
.L_4:
        /*0010*/ 	.word	index@(triton_poi_fused__native_batch_norm_legit_no_training__prelu_kernel_add_15)
        /*0014*/ 	.word	0x00000000


	//----- nvinfo : EIATTR_FRAME_SIZE
	.align		4
.L_5:
        /*0018*/ 	.byte	0x04, 0x11
        /*001a*/ 	.short	(.L_7 - .L_6)
	.align		4
.L_6:
        /*001c*/ 	.word	index@(triton_poi_fused__native_batch_norm_legit_no_training__prelu_kernel_add_15)
        /*0020*/ 	.word	0x00000000


	//----- nvinfo : EIATTR_MIN_STACK_SIZE
	.align		4
.L_7:
        /*0024*/ 	.byte	0x04, 0x12
        /*0026*/ 	.short	(.L_9 - .L_8)
	.align		4
.L_8:
        /*0028*/ 	.word	index@(triton_poi_fused__native_batch_norm_legit_no_training__prelu_kernel_add_15)
        /*002c*/ 	.word	0x00000000
.L_9:


//--------------------- .nv.info.triton_poi_fused__native_batch_norm_legit_no_training__prelu_kernel_add_15 --------------------------
	.section	.nv.info.triton_poi_fused__native_batch_norm_legit_no_training__prelu_kernel_add_15,"",@"SHT_CUDA_INFO"
	.sectionflags	@""
	.align	4


	//----- nvinfo : EIATTR_CUDA_API_VERSION
	.align		4
        /*0000*/ 	.byte	0x04, 0x37
        /*0002*/ 	.short	(.L_11 - .L_10)
.L_10:
        /*0004*/ 	.word	0x0000007c


	//----- nvinfo : EIATTR_KPARAM_INFO
	.align		4
.L_11:
        /*0008*/ 	.byte	0x04, 0x17
        /*000a*/ 	.short	(.L_13 - .L_12)
.L_12:
        /*000c*/ 	.word	0x00000000
        /*0010*/ 	.short	0x0008
        /*0012*/ 	.short	0x0040
        /*0014*/ 	.byte	0x00, 0xf0, 0x11, 0x00


	//----- nvinfo : EIATTR_KPARAM_INFO
	.align		4
.L_13:
        /*0018*/ 	.byte	0x04, 0x17
        /*001a*/ 	.short	(.L_15 - .L_14)
.L_14:
        /*001c*/ 	.word	0x00000000
        /*0020*/ 	.short	0x0007
        /*0022*/ 	.short	0x0038
        /*0024*/ 	.byte	0x00, 0xf4, 0x21, 0x00


	//----- nvinfo : EIATTR_KPARAM_INFO
	.align		4
.L_15:
        /*0028*/ 	.byte	0x04, 0x17
        /*002a*/ 	.short	(.L_17 - .L_16)
.L_16:
        /*002c*/ 	.word	0x00000000
        /*0030*/ 	.short	0x0006
        /*0032*/ 	.short	0x0030
        /*0034*/ 	.byte	0x00, 0xf4, 0x21, 0x00


	//----- nvinfo : EIATTR_KPARAM_INFO
	.align		4
.L_17:
        /*0038*/ 	.byte	0x04, 0x17
        /*003a*/ 	.short	(.L_19 - .L_18)
.L_18:
        /*003c*/ 	.word	0x00000000
        /*0040*/ 	.short	0x0005
        /*0042*/ 	.short	0x0028
        /*0044*/ 	.byte	0x00, 0xf4, 0x21, 0x00


	//----- nvinfo : EIATTR_KPARAM_INFO
	.align		4
.L_19:
        /*0048*/ 	.byte	0x04, 0x17
        /*004a*/ 	.short	(.L_21 - .L_20)
.L_20:
        /*004c*/ 	.word	0x00000000
        /*0050*/ 	.short	0x0004
        /*0052*/ 	.short	0x0020
        /*0054*/ 	.byte	0x00, 0xf4, 0x21, 0x00


	//----- nvinfo : EIATTR_KPARAM_INFO
	.align		4
.L_21:
        /*0058*/ 	.byte	0x04, 0x17
        /*005a*/ 	.short	(.L_23 - .L_22)
.L_22:
        /*005c*/ 	.word	0x00000000
        /*0060*/ 	.short	0x0003
        /*0062*/ 	.short	0x0018
        /*0064*/ 	.byte	0x00, 0xf4, 0x21, 0x00


	//----- nvinfo : EIATTR_KPARAM_INFO
	.align		4
.L_23:
        /*0068*/ 	.byte	0x04, 0x17
        /*006a*/ 	.short	(.L_25 - .L_24)
.L_24:
        /*006c*/ 	.word	0x00000000
        /*0070*/ 	.short	0x0002
        /*0072*/ 	.short	0x0010
        /*0074*/ 	.byte	0x00, 0xf4, 0x21, 0x00


	//----- nvinfo : EIATTR_KPARAM_INFO
	.align		4
.L_25:
        /*0078*/ 	.byte	0x04, 0x17
        /*007a*/ 	.short	(.L_27 - .L_26)
.L_26:
        /*007c*/ 	.word	0x00000000
        /*0080*/ 	.short	0x0001
        /*0082*/ 	.short	0x0008
        /*0084*/ 	.byte	0x00, 0xf4, 0x21, 0x00


	//----- nvinfo : EIATTR_KPARAM_INFO
	.align		4
.L_27:
        /*0088*/ 	.byte	0x04, 0x17
        /*008a*/ 	.short	(.L_29 - .L_28)
.L_28:
        /*008c*/ 	.word	0x00000000
        /*0090*/ 	.short	0x0000
        /*0092*/ 	.short	0x0000
        /*0094*/ 	.byte	0x00, 0xf4, 0x21, 0x00


	//----- nvinfo : EIATTR_SPARSE_MMA_MASK
	.align		4
.L_29:
        /*0098*/ 	.byte	0x03, 0x50
        /*009a*/ 	.short	0x0000


	//----- nvinfo : EIATTR_MAXREG_COUNT
	.align		4
        /*009c*/ 	.byte	0x03, 0x1b
        /*009e*/ 	.short	0x00ff


	//----- nvinfo : EIATTR_EXIT_INSTR_OFFSETS
	.align		4
        /*00a0*/ 	.byte	0x04, 0x1c
        /*00a2*/ 	.short	(.L_31 - .L_30)


	//   ....[0]....
.L_30:
        /*00a4*/ 	.word	0x000003d0


	//----- nvinfo : EIATTR_REQNTID
	.align		4
.L_31:
        /*00a8*/ 	.byte	0x04, 0x10
        /*00aa*/ 	.short	(.L_33 - .L_32)
.L_32:
        /*00ac*/ 	.word	0x00000080
        /*00b0*/ 	.word	0x00000001
        /*00b4*/ 	.word	0x00000001


	//----- nvinfo : EIATTR_CBANK_PARAM_SIZE
	.align		4
.L_33:
        /*00b8*/ 	.byte	0x03, 0x19
        /*00ba*/ 	.short	0x0044


	//----- nvinfo : EIATTR_PARAM_CBANK
	.align		4
        /*00bc*/ 	.byte	0x04, 0x0a
        /*00be*/ 	.short	(.L_35 - .L_34)
	.align		4
.L_34:
        /*00c0*/ 	.word	index@(.nv.constant0.triton_poi_fused__native_batch_norm_legit_no_training__prelu_kernel_add_15)
        /*00c4*/ 	.short	0x0210
        /*00c6*/ 	.short	0x0044


	//----- nvinfo : EIATTR_SW_WAR
	.align		4
.L_35:
        /*00c8*/ 	.byte	0x04, 0x36
        /*00ca*/ 	.short	(.L_37 - .L_36)
.L_36:
        /*00cc*/ 	.word	0x00000008
.L_37:


//--------------------- .nv.callgraph             --------------------------
	.section	.nv.callgraph,"",@"SHT_CUDA_CALLGRAPH"
	.align	4
	.sectionentsize	8
	.align		4
        /*0000*/ 	.word	0x00000000
	.align		4
        /*0004*/ 	.word	0xffffffff
	.align		4
        /*0008*/ 	.word	0x00000000
	.align		4
        /*000c*/ 	.word	0xfffffffe
	.align		4
        /*0010*/ 	.word	0x00000000
	.align		4
        /*0014*/ 	.word	0xfffffffd
	.align		4
        /*0018*/ 	.word	0x00000000
	.align		4
        /*001c*/ 	.word	0xfffffffc


//--------------------- .nv.constant4             --------------------------
	.section	.nv.constant4,"a",@progbits
	.align	8
	.align		8
.nv.constant4:
        /*0000*/ 	.dword	_$_str
	.align		8
        /*0008*/ 	.dword	_$_str_$_2


//--------------------- .text.triton_poi_fused__native_batch_norm_legit_no_training__prelu_kernel_add_15 --------------------------
	.section	.text.triton_poi_fused__native_batch_norm_legit_no_training__prelu_kernel_add_15,"ax",@progbits
	.align	128
        .global         triton_poi_fused__native_batch_norm_legit_no_training__prelu_kernel_add_15
        .type           triton_poi_fused__native_batch_norm_legit_no_training__prelu_kernel_add_15,@function
        .size           triton_poi_fused__native_batch_norm_legit_no_training__prelu_kernel_add_15,(.L_x_1 - triton_poi_fused__native_batch_norm_legit_no_training__prelu_kernel_add_15)
        .other          triton_poi_fused__native_batch_norm_legit_no_training__prelu_kernel_add_15,@"STO_CUDA_ENTRY STV_DEFAULT"
triton_poi_fused__native_batch_norm_legit_no_training__prelu_kernel_add_15:
.text.triton_poi_fused__native_batch_norm_legit_no_training__prelu_kernel_add_15:
[----:B------:R-:W-:Y:S01]  /*0000*/  LDC R1, c[0x0][0x28] ;  /* 0x00000a00ff017b82 */ /* 0x000fe20000000800 */
[----:B------:R-:W1:Y:S07]  /*0010*/  S2R R0, SR_TID.X ;  /* 0x0000000000007919 */ /* 0x000e6e0000002100 */
[----:B------:R-:W2:Y:S01]  /*0020*/  LDC.64 R12, c[0x0][0x230] ;  /* 0x00008c00ff0c7b82 */ /* 0x000ea20000000a00 */
[----:B------:R-:W-:Y:S01]  /*0030*/  ULDC.64 UR4, c[0x0][0x208] ;  /* 0x0000820000047ab9 */ /* 0x000fe20000000a00 */
[----:B------:R-:W3:Y:S06]  /*0040*/  S2R R5, SR_CTAID.X ;  /* 0x0000000000057919 */ /* 0x000eec0000002500 */
[----:B------:R-:W4:Y:S08]  /*0050*/  LDC.64 R8, c[0x0][0x220] ;  /* 0x00008800ff087b82 */ /* 0x000f300000000a00 */
[----:B------:R-:W5:Y:S08]  /*0060*/  LDC.64 R14, c[0x0][0x228] ;  /* 0x00008a00ff0e7b82 */ /* 0x000f700000000a00 */
[----:B------:R-:W5:Y:S01]  /*0070*/  LDC.64 R18, c[0x0][0x240] ;  /* 0x00009000ff127b82 */ /* 0x000f620000000a00 */
[----:B-1----:R-:W-:-:S07]  /*0080*/  SHF.L.U32 R0, R0, 0x1, RZ ;  /* 0x0000000100007819 */ /* 0x002fce00000006ff */
[----:B------:R-:W1:Y:S01]  /*0090*/  LDC.64 R16, c[0x0][0x238] ;  /* 0x00008e00ff107b82 */ /* 0x000e620000000a00 */
[----:B---3--:R-:W-:Y:S02]  /*00a0*/  SHF.R.S32.HI R3, RZ, 0x17, R5 ;  /* 0x00000017ff037819 */ /* 0x008fe40000011405 */
[----:B------:R-:W-:Y:S02]  /*00b0*/  LOP3.LUT R0, R0, 0xfe, RZ, 0xc0, !PT ;  /* 0x000000fe00007812 */ /* 0x000fe400078ec0ff */
[----:B------:R-:W-:-:S03]  /*00c0*/  SGXT R3, R3, 0x1 ;  /* 0x000000010303781a */ /* 0x000fc60000000200 */
[----:B------:R-:W3:Y:S01]  /*00d0*/  LDC.64 R6, c[0x0][0x218] ;  /* 0x00008600ff067b82 */ /* 0x000ee20000000a00 */
[----:B------:R-:W-:-:S04]  /*00e0*/  LEA R0, R5, R0, 0x8 ;  /* 0x0000000005007211 */ /* 0x000fc800078e40ff */
[----:B------:R-:W-:-:S04]  /*00f0*/  LEA.HI R3, R3, R0, RZ, 0x6 ;  /* 0x0000000003037211 */ /* 0x000fc800078f30ff */
[----:B------:R-:W-:-:S04]  /*0100*/  SHF.R.S32.HI R3, RZ, 0x6, R3 ;  /* 0x00000006ff037819 */ /* 0x000fc80000011403 */
[----:B------:R-:W-:-:S04]  /*0110*/  LEA.HI R2, R3, R3, RZ, 0x7 ;  /* 0x0000000303027211 */ /* 0x000fc800078f38ff */
[----:B------:R-:W-:-:S04]  /*0120*/  LOP3.LUT R2, R2, 0xffffff80, RZ, 0xc0, !PT ;  /* 0xffffff8002027812 */ /* 0x000fc800078ec0ff */
[----:B------:R-:W-:Y:S01]  /*0130*/  IADD3 R5, R3, -R2, RZ ;  /* 0x8000000203057210 */ /* 0x000fe20007ffe0ff */
[----:B----4-:R-:W-:Y:S01]  /*0140*/  IMAD.WIDE R8, R0, 0x4, R8 ;  /* 0x0000000400087825 */ /* 0x010fe200078e0208 */
[----:B------:R-:W4:Y:S03]  /*0150*/  LDC.64 R2, c[0x0][0x248] ;  /* 0x00009200ff027b82 */ /* 0x000f260000000a00 */
[C---:B--2---:R-:W-:Y:S02]  /*0160*/  IMAD.WIDE R12, R5.reuse, 0x4, R12 ;  /* 0x00000004050c7825 */ /* 0x044fe400078e020c */
[----:B------:R-:W2:Y:S04]  /*0170*/  LDG.E.64 R8, desc[UR4][R8.64] ;  /* 0x0000000408087981 */ /* 0x000ea8000c1e1b00 */
[----:B------:R1:W2:Y:S01]  /*0180*/  LDG.E.EL R4, desc[UR4][R12.64] ;  /* 0x000000040c047981 */ /* 0x0002a2000c2e1900 */
[----:B-----5:R-:W-:-:S05]  /*0190*/  IMAD.WIDE R14, R5, 0x4, R14 ;  /* 0x00000004050e7825 */ /* 0x020fca00078e020e */
[----:B------:R-:W5:Y:S01]  /*01a0*/  LDG.E.EL R10, desc[UR4][R14.64] ;  /* 0x000000040e0a7981 */ /* 0x000f62000c2e1900 */
[----:B-1----:R-:W-:-:S04]  /*01b0*/  IMAD.WIDE R16, R5, 0x4, R16 ;  /* 0x0000000405107825 */ /* 0x002fc800078e0210 */
[C---:B0-----:R-:W-:Y:S01]  /*01c0*/  IMAD.WIDE R12, R5.reuse, 0x4, R18 ;  /* 0x00000004050c7825 */ /* 0x041fe200078e0212 */
[----:B------:R-:W5:Y:S03]  /*01d0*/  LDG.E.EL R11, desc[UR4][R16.64] ;  /* 0x00000004100b7981 */ /* 0x000f66000c2e1900 */
[----:B---3--:R-:W-:Y:S02]  /*01e0*/  IMAD.WIDE R6, R0, 0x4, R6 ;  /* 0x0000000400067825 */ /* 0x008fe400078e0206 */
[----:B------:R0:W3:Y:S04]  /*01f0*/  LDG.E.EL R12, desc[UR4][R12.64] ;  /* 0x000000040c0c7981 */ /* 0x0000e8000c2e1900 */
[----:B------:R-:W3:Y:S01]  /*0200*/  LDG.E.64 R6, desc[UR4][R6.64] ;  /* 0x0000000406067981 */ /* 0x000ee2000c1e1b00 */
[----:B----4-:R-:W-:-:S05]  /*0210*/  IMAD.WIDE R2, R5, 0x4, R2 ;  /* 0x0000000405027825 */ /* 0x010fca00078e0202 */
[----:B------:R1:W4:Y:S01]  /*0220*/  LDG.E.EL R5, desc[UR4][R2.64] ;  /* 0x0000000402057981 */ /* 0x000322000c2e1900 */
[----:B0-----:R-:W-:Y:S01]  /*0230*/  HFMA2.MMA R13, -RZ, RZ, 1.625, 0 ;  /* 0x3e800000ff0d7435 */ /* 0x001fe200000001ff */
[----:B-1----:R-:W0:Y:S02]  /*0240*/  LDC.64 R2, c[0x0][0x210] ;  /* 0x00008400ff027b82 */ /* 0x002e240000000a00 */
[----:B0-----:R-:W-:-:S04]  /*0250*/  IMAD.WIDE R2, R0, 0x4, R2 ;  /* 0x0000000400027825 */ /* 0x001fc800078e0202 */
[----:B--2---:R-:W-:-:S04]  /*0260*/  FADD R4, R4, 9.9999997473787516356e-06 ;  /* 0x3727c5ac04047421 */ /* 0x004fc80000000000 */
[----:B------:R-:W0:Y:S02]  /*0270*/  MUFU.SQRT R14, R4 ;  /* 0x00000004000e7308 */ /* 0x000e240000002000 */
[C---:B0-----:R-:W-:Y:S02]  /*0280*/  FSETP.GT.AND P0, PT, R14.reuse, 8.50705917302346158658e+37, PT ;  /* 0x7e8000000e00780b */ /* 0x041fe40003f04000 */
[----:B------:R-:W-:-:S11]  /*0290*/  FSETP.GEU.AND P1, PT, R14, 1.175494350822287508e-38, PT ;  /* 0x008000000e00780b */ /* 0x000fd60003f2e000 */
[----:B------:R-:W-:-:S04]  /*02a0*/  @P0 FMUL R14, R14, 0.25 ;  /* 0x3e8000000e0e0820 */ /* 0x000fc80000400000 */
[----:B------:R-:W-:-:S06]  /*02b0*/  @!P1 FMUL R14, R14, 16777216 ;  /* 0x4b8000000e0e9820 */ /* 0x000fcc0000400000 */
[----:B------:R-:W0:Y:S01]  /*02c0*/  MUFU.RCP R14, R14 ;  /* 0x0000000e000e7308 */ /* 0x000e220000001000 */
[----:B------:R-:W-:Y:S01]  /*02d0*/  FSEL R13, R13, 1, P0 ;  /* 0x3f8000000d0d7808 */ /* 0x000fe20000000000 */
[----:B-----5:R-:W-:-:S04]  /*02e0*/  FADD R8, R8, -R10 ;  /* 0x8000000a08087221 */ /* 0x020fc80000000000 */
[----:B------:R-:W-:Y:S01]  /*02f0*/  @!P1 FMUL R13, R13, 16777216 ;  /* 0x4b8000000d0d9820 */ /* 0x000fe20000400000 */
[----:B------:R-:W-:-:S03]  /*0300*/  FADD R9, R9, -R10 ;  /* 0x8000000a09097221 */ /* 0x000fc60000000000 */
[----:B0-----:R-:W-:-:S04]  /*0310*/  FMUL R13, R14, R13 ;  /* 0x0000000d0e0d7220 */ /* 0x001fc80000400000 */
[-C--:B------:R-:W-:Y:S01]  /*0320*/  FMUL R8, R8, R13.reuse ;  /* 0x0000000d08087220 */ /* 0x080fe20000400000 */
[----:B------:R-:W-:-:S03]  /*0330*/  FMUL R9, R9, R13 ;  /* 0x0000000d09097220 */ /* 0x000fc60000400000 */
[C-C-:B---3--:R-:W-:Y:S01]  /*0340*/  FFMA R13, R11.reuse, R8, R12.reuse ;  /* 0x000000080b0d7223 */ /* 0x148fe2000000000c */
[----:B------:R-:W-:-:S04]  /*0350*/  FFMA R12, R11, R9, R12 ;  /* 0x000000090b0c7223 */ /* 0x000fc8000000000c */
[----:B------:R-:W-:Y:S02]  /*0360*/  FSETP.GT.AND P0, PT, R13, -R6, PT ;  /* 0x800000060d00720b */ /* 0x000fe40003f04000 */
[----:B------:R-:W-:Y:S01]  /*0370*/  FSETP.GT.AND P1, PT, R12, -R7, PT ;  /* 0x800000070c00720b */ /* 0x000fe20003f24000 */
[----:B------:R-:W-:Y:S01]  /*0380*/  FADD R6, R6, R13 ;  /* 0x0000000d06067221 */ /* 0x000fe20000000000 */
[----:B------:R-:W-:-:S09]  /*0390*/  FADD R7, R7, R12 ;  /* 0x0000000c07077221 */ /* 0x000fd20000000000 */
[C---:B----4-:R-:W-:Y:S02]  /*03a0*/  @!P0 FMUL R6, R5.reuse, R6 ;  /* 0x0000000605068220 */ /* 0x050fe40000400000 */
[----:B------:R-:W-:-:S05]  /*03b0*/  @!P1 FMUL R7, R5, R7 ;  /* 0x0000000705079220 */ /* 0x000fca0000400000 */
[----:B------:R-:W-:Y:S01]  /*03c0*/  STG.E.64 desc[UR4][R2.64], R6 ;  /* 0x0000000602007986 */ /* 0x000fe2000c101b04 */
[----:B------:R-:W-:Y:S05]  /*03d0*/  EXIT ;  /* 0x000000000000794d */ /* 0x000fea0003800000 */
.L_x_0:
[----:B------:R-:W-:-:S00]  /*03e0*/  BRA `(.L_x_0) ;  /* 0xfffffffc00fc7947 */ /* 0x000fc0000383ffff */
[----:B------:R-:W-:-:S00]  /*03f0*/  NOP ;  /* 0x0000000000007918 */ /* 0x000fc00000000000 */
        /* <DEDUP_REMOVED lines=8> */
.L_x_1:


//--------------------- .nv.global.init           --------------------------
	.section	.nv.global.init,"aw",@progbits
.nv.global.init:
	.type		_$_str,@object
	.size		_$_str,(_$_str_$_2 - _$_str)
_$_str:
        /*0000*/ 	.byte	0x5f, 0x5f, 0x43, 0x55, 0x44, 0x41, 0x5f, 0x46, 0x54, 0x5a, 0x00
	.type		_$_str_$_2,@object
	.size		_$_str_$_2,(.L_1 - _$_str_$_2)
_$_str_$_2:
        /*000b*/ 	.byte	0x5f, 0x5f, 0x43, 0x55, 0x44, 0x41, 0x5f, 0x50, 0x52, 0x45, 0x43, 0x5f, 0x53, 0x51, 0x52, 0x54
        /*001b*/ 	.byte	0x00
.L_1:


//--------------------- .nv.constant0.triton_poi_fused__native_batch_norm_legit_no_training__prelu_kernel_add_15 --------------------------
	.section	.nv.constant0.triton_poi_fused__native_batch_norm_legit_no_training__prelu_kernel_add_15,"a",@progbits
	.sectionflags	@""
	.align	4
.nv.constant0.triton_poi_fused__native_batch_norm_legit_no_training__prelu_kernel_add_15:
	.zero		596
